//
// Generated by NVIDIA NVVM Compiler
//
// Compiler Build ID: CL-36424714
// Cuda compilation tools, release 13.0, V13.0.88
// Based on NVVM 20.0.0
//

.version 9.0
.target sm_100
.address_size 64

	// .globl	_Z17bitonic_sort_stepPiiii

.visible .entry _Z17bitonic_sort_stepPiiii(
	.param .u64 .ptr .align 1 _Z17bitonic_sort_stepPiiii_param_0,
	.param .u32 _Z17bitonic_sort_stepPiiii_param_1,
	.param .u32 _Z17bitonic_sort_stepPiiii_param_2,
	.param .u32 _Z17bitonic_sort_stepPiiii_param_3
)
{
	.reg .pred 	%p<5>;
	.reg .b32 	%r<13>;
	.reg .b64 	%rd<11>;

	ld.param.u64 	%rd6, [_Z17bitonic_sort_stepPiiii_param_0];
	ld.param.u32 	%r8, [_Z17bitonic_sort_stepPiiii_param_2];
	ld.param.u32 	%r7, [_Z17bitonic_sort_stepPiiii_param_3];
	cvta.to.global.u64 	%rd1, %rd6;
	mov.u32 	%r9, %tid.x;
	mov.u32 	%r10, %ntid.x;
	mov.u32 	%r11, %ctaid.x;
	mad.lo.s32 	%r1, %r10, %r11, %r9;
	xor.b32  	%r2, %r8, %r1;
	setp.le.s32 	%p1, %r2, %r1;
	@%p1 bra 	$L__BB0_6;
	and.b32  	%r12, %r7, %r1;
	setp.ne.s32 	%p2, %r12, 0;
	@%p2 bra 	$L__BB0_4;
	mul.wide.s32 	%rd9, %r1, 4;
	add.s64 	%rd2, %rd1, %rd9;
	ld.global.u32 	%r3, [%rd2];
	mul.wide.s32 	%rd10, %r2, 4;
	add.s64 	%rd3, %rd1, %rd10;
	ld.global.u32 	%r4, [%rd3];
	setp.le.s32 	%p4, %r3, %r4;
	@%p4 bra 	$L__BB0_6;
	st.global.u32 	[%rd2], %r4;
	st.global.u32 	[%rd3], %r3;
	bra.uni 	$L__BB0_6;
$L__BB0_4:
	mul.wide.s32 	%rd7, %r1, 4;
	add.s64 	%rd4, %rd1, %rd7;
	ld.global.u32 	%r5, [%rd4];
	mul.wide.s32 	%rd8, %r2, 4;
	add.s64 	%rd5, %rd1, %rd8;
	ld.global.u32 	%r6, [%rd5];
	setp.ge.s32 	%p3, %r5, %r6;
	@%p3 bra 	$L__BB0_6;
	st.global.u32 	[%rd4], %r6;
	st.global.u32 	[%rd5], %r5;
$L__BB0_6:
	ret;

}


// ===== COMPILED SASS (sm_100) =====

	.target	sm_100

	.elftype	@"ET_EXEC"


//--------------------- .note.nv.tkinfo           --------------------------
	.section	.note.nv.tkinfo,"",@"SHT_NOTE"
	.sectionflags	@"SHF_NOTE_NV_TKINFO"
	.tkinfo
        /*0018*/ 	.word	0x00000002
        /*0030*/ 	.string	""
        /*0030*/ 	.string	"ptxas"
        /*0030*/ 	.string	"Cuda compilation tools, release 13.0, V13.0.88"
        /*0030*/ 	.string	"Build cuda_13.0.r13.0/compiler.36424714_0"
        /*0030*/ 	.string	"-arch sm_100 -m 64 "



//--------------------- .note.nv.cuinfo           --------------------------
	.section	.note.nv.cuinfo,"",@"SHT_NOTE"
	.sectionflags	@"SHF_NOTE_NV_CUINFO"
        /*0018*/ 	.short	0x0002
        /*001a*/ 	.short	0x0064
        /*001c*/ 	.short	0x0082
	.zero		2


//--------------------- .nv.info                  --------------------------
	.section	.nv.info,"",@"SHT_CUDA_INFO"
	.align	4


	//----- nvinfo : EIATTR_REGCOUNT
	.align		4
        /*0000*/ 	.byte	0x04, 0x2f
        /*0002*/ 	.short	(.L_1 - .L_0)
	.align		4
.L_0:
        /*0004*/ 	.word	index@(_Z17bitonic_sort_stepPiiii)
        /*0008*/ 	.word	0x0000000c


	//----- nvinfo : EIATTR_FRAME_SIZE
	.align		4
.L_1:
        /*000c*/ 	.byte	0x04, 0x11
        /*000e*/ 	.short	(.L_3 - .L_2)
	.align		4
.L_2:
        /*0010*/ 	.word	index@(_Z17bitonic_sort_stepPiiii)
        /*0014*/ 	.word	0x00000000


	//----- nvinfo : EIATTR_MIN_STACK_SIZE
	.align		4
.L_3:
        /*0018*/ 	.byte	0x04, 0x12
        /*001a*/ 	.short	(.L_5 - .L_4)
	.align		4
.L_4:
        /*001c*/ 	.word	index@(_Z17bitonic_sort_stepPiiii)
        /*0020*/ 	.word	0x00000000
.L_5:


//--------------------- .nv.compat                --------------------------
	.section	.nv.compat,"",@"SHT_CUDA_COMPAT_INFO"
	.align	4
        /*0000*/ 	.byte	0x02, 0x09, 0x00, 0x00, 0x02, 0x02, 0x01, 0x00, 0x02, 0x05, 0x05, 0x00, 0x03, 0x07, 0x01, 0x01
        /*0010*/ 	.byte	0x02, 0x03, 0x00, 0x00, 0x02, 0x06, 0x01, 0x00, 0x04, 0x0b, 0x08, 0x00, 0x09, 0x00, 0x00, 0x00
        /*0020*/ 	.byte	0x00, 0x00, 0x00, 0x00


//--------------------- .nv.info._Z17bitonic_sort_stepPiiii --------------------------
	.section	.nv.info._Z17bitonic_sort_stepPiiii,"",@"SHT_CUDA_INFO"
	.sectionflags	@""
	.align	4


	//----- nvinfo : EIATTR_CUDA_API_VERSION
	.align		4
        /*0000*/ 	.byte	0x04, 0x37
        /*0002*/ 	.short	(.L_7 - .L_6)
.L_6:
        /*0004*/ 	.word	0x00000082


	//----- nvinfo : EIATTR_KPARAM_INFO
	.align		4
.L_7:
        /*0008*/ 	.byte	0x04, 0x17
        /*000a*/ 	.short	(.L_9 - .L_8)
.L_8:
        /*000c*/ 	.word	0x00000000
        /*0010*/ 	.short	0x0003
        /*0012*/ 	.short	0x0010
        /*0014*/ 	.byte	0x00, 0xf0, 0x11, 0x00


	//----- nvinfo : EIATTR_KPARAM_INFO
	.align		4
.L_9:
        /*0018*/ 	.byte	0x04, 0x17
        /*001a*/ 	.short	(.L_11 - .L_10)
.L_10:
        /*001c*/ 	.word	0x00000000
        /*0020*/ 	.short	0x0002
        /*0022*/ 	.short	0x000c
        /*0024*/ 	.byte	0x00, 0xf0, 0x11, 0x00


	//----- nvinfo : EIATTR_KPARAM_INFO
	.align		4
.L_11:
        /*0028*/ 	.byte	0x04, 0x17
        /*002a*/ 	.short	(.L_13 - .L_12)
.L_12:
        /*002c*/ 	.word	0x00000000
        /*0030*/ 	.short	0x0001
        /*0032*/ 	.short	0x0008
        /*0034*/ 	.byte	0x00, 0xf0, 0x11, 0x00


	//----- nvinfo : EIATTR_KPARAM_INFO
	.align		4
.L_13:
        /*0038*/ 	.byte	0x04, 0x17
        /*003a*/ 	.short	(.L_15 - .L_14)
.L_14:
        /*003c*/ 	.word	0x00000000
        /*0040*/ 	.short	0x0000
        /*0042*/ 	.short	0x0000
        /*0044*/ 	.byte	0x00, 0xf5, 0x21, 0x00


	//----- nvinfo : EIATTR_SPARSE_MMA_MASK
	.align		4
.L_15:
        /*0048*/ 	.byte	0x03, 0x50
        /*004a*/ 	.short	0x0000


	//----- nvinfo : EIATTR_MAXREG_COUNT
	.align		4
        /*004c*/ 	.byte	0x03, 0x1b
        /*004e*/ 	.short	0x00ff


	//----- nvinfo : EIATTR_MERCURY_ISA_VERSION
	.align		4
        /*0050*/ 	.byte	0x03, 0x5f
        /*0052*/ 	.short	0x0101


	//----- nvinfo : EIATTR_VRC_CTA_INIT_COUNT
	.align		4
        /*0054*/ 	.byte	0x02, 0x4a
	.zero		1
	.zero		1


	//----- nvinfo : EIATTR_EXIT_INSTR_OFFSETS
	.align		4
        /*0058*/ 	.byte	0x04, 0x1c
        /*005a*/ 	.short	(.L_17 - .L_16)


	//   ....[0]....
.L_16:
        /*005c*/ 	.word	0x00000080


	//   ....[1]....
        /*0060*/ 	.word	0x00000130


	//   ....[2]....
        /*0064*/ 	.word	0x00000160


	//   ....[3]....
        /*0068*/ 	.word	0x000001d0


	//   ....[4]....
        /*006c*/ 	.word	0x00000200


	//----- nvinfo : EIATTR_CRS_STACK_SIZE
	.align		4
.L_17:
        /*0070*/ 	.byte	0x04, 0x1e
        /*0072*/ 	.short	(.L_19 - .L_18)
.L_18:
        /*0074*/ 	.word	0x00000000


	//----- nvinfo : EIATTR_CBANK_PARAM_SIZE
	.align		4
.L_19:
        /*0078*/ 	.byte	0x03, 0x19
        /*007a*/ 	.short	0x0014


	//----- nvinfo : EIATTR_PARAM_CBANK
	.align		4
        /*007c*/ 	.byte	0x04, 0x0a
        /*007e*/ 	.short	(.L_21 - .L_20)
	.align		4
.L_20:
        /*0080*/ 	.word	index@(.nv.constant0._Z17bitonic_sort_stepPiiii)
        /*0084*/ 	.short	0x0380
        /*0086*/ 	.short	0x0014


	//----- nvinfo : EIATTR_SW_WAR
	.align		4
.L_21:
        /*0088*/ 	.byte	0x04, 0x36
        /*008a*/ 	.short	(.L_23 - .L_22)
.L_22:
        /*008c*/ 	.word	0x00000008
.L_23:


//--------------------- .nv.callgraph             --------------------------
	.section	.nv.callgraph,"",@"SHT_CUDA_CALLGRAPH"
	.align	4
	.sectionentsize	8
	.align		4
        /*0000*/ 	.word	0x00000000
	.align		4
        /*0004*/ 	.word	0xffffffff
	.align		4
        /*0008*/ 	.word	0x00000000
	.align		4
        /*000c*/ 	.word	0xfffffffe
	.align		4
        /*0010*/ 	.word	0x00000000
	.align		4
        /*0014*/ 	.word	0xfffffffd
	.align		4
        /*0018*/ 	.word	0x00000000
	.align		4
        /*001c*/ 	.word	0xfffffffc


//--------------------- .text._Z17bitonic_sort_stepPiiii --------------------------
	.section	.text._Z17bitonic_sort_stepPiiii,"ax",@progbits
	.align	128
        .global         _Z17bitonic_sort_stepPiiii
        .type           _Z17bitonic_sort_stepPiiii,@function
        .size           _Z17bitonic_sort_stepPiiii,(.L_x_2 - _Z17bitonic_sort_stepPiiii)
        .other          _Z17bitonic_sort_stepPiiii,@"STO_CUDA_ENTRY STV_DEFAULT"
_Z17bitonic_sort_stepPiiii:
.text._Z17bitonic_sort_stepPiiii:
[----:B------:R-:W-:Y:S01]  /*0000*/  LDC R1, c[0x0][0x37c] ;  /* 0x0000df00ff017b82 */ /* 0x000fe20000000800 */
[----:B------:R-:W0:Y:S01]  /*0010*/  S2R R7, SR_TID.X ;  /* 0x0000000000077919 */ /* 0x000e220000002100 */
[----:B------:R-:W0:Y:S01]  /*0020*/  LDCU UR4, c[0x0][0x360] ;  /* 0x00006c00ff0477ac */ /* 0x000e220008000800 */
[----:B------:R-:W0:Y:S01]  /*0030*/  S2R R0, SR_CTAID.X ;  /* 0x0000000000007919 */ /* 0x000e220000002500 */
[----:B------:R-:W1:Y:S01]  /*0040*/  LDCU UR5, c[0x0][0x38c] ;  /* 0x00007180ff0577ac */ /* 0x000e620008000800 */
[----:B0-----:R-:W-:-:S05]  /*0050*/  IMAD R7, R0, UR4, R7 ;  /* 0x0000000400077c24 */ /* 0x001fca000f8e0207 */
[----:B-1----:R-:W-:-:S04]  /*0060*/  LOP3.LUT R9, R7, UR5, RZ, 0x3c, !PT ;  /* 0x0000000507097c12 */ /* 0x002fc8000f8e3cff */
[----:B------:R-:W-:-:S13]  /*0070*/  ISETP.GT.AND P0, PT, R9, R7, PT ;  /* 0x000000070900720c */ /* 0x000fda0003f04270 */
[----:B------:R-:W-:Y:S05]  /*0080*/  @!P0 EXIT ;  /* 0x000000000000894d */ /* 0x000fea0003800000 */
[----:B------:R-:W0:Y:S02]  /*0090*/  LDCU UR4, c[0x0][0x390] ;  /* 0x00007200ff0477ac */ /* 0x000e240008000800 */
[----:B0-----:R-:W-:Y:S01]  /*00a0*/  LOP3.LUT P0, RZ, R7, UR4, RZ, 0xc0, !PT ;  /* 0x0000000407ff7c12 */ /* 0x001fe2000f80c0ff */
[----:B------:R-:W0:-:S12]  /*00b0*/  LDCU.64 UR4, c[0x0][0x358] ;  /* 0x00006b00ff0477ac */ /* 0x000e180008000a00 */
[----:B------:R-:W-:Y:S05]  /*00c0*/  @P0 BRA `(.L_x_0) ;  /* 0x0000000000280947 */ /* 0x000fea0003800000 */
[----:B------:R-:W1:Y:S02]  /*00d0*/  LDC.64 R4, c[0x0][0x380] ;  /* 0x0000e000ff047b82 */ /* 0x000e640000000a00 */
[----:B-1----:R-:W-:-:S04]  /*00e0*/  IMAD.WIDE R2, R7, 0x4, R4 ;  /* 0x0000000407027825 */ /* 0x002fc800078e0204 */
[----:B------:R-:W-:Y:S01]  /*00f0*/  IMAD.WIDE R4, R9, 0x4, R4 ;  /* 0x0000000409047825 */ /* 0x000fe200078e0204 */
[----:B0-----:R-:W2:Y:S04]  /*0100*/  LDG.E R7, desc[UR4][R2.64] ;  /* 0x0000000402077981 */ /* 0x001ea8000c1e1900 */
[----:B------:R-:W2:Y:S02]  /*0110*/  LDG.E R0, desc[UR4][R4.64] ;  /* 0x0000000404007981 */ /* 0x000ea4000c1e1900 */
[----:B--2---:R-:W-:-:S13]  /*0120*/  ISETP.GT.AND P0, PT, R7, R0, PT ;  /* 0x000000000700720c */ /* 0x004fda0003f04270 */
[----:B------:R-:W-:Y:S05]  /*0130*/  @!P0 EXIT ;  /* 0x000000000000894d */ /* 0x000fea0003800000 */
[----:B------:R-:W-:Y:S04]  /*0140*/  STG.E desc[UR4][R2.64], R0 ;  /* 0x0000000002007986 */ /* 0x000fe8000c101904 */
[----:B------:R-:W-:Y:S01]  /*0150*/  STG.E desc[UR4][R4.64], R7 ;  /* 0x0000000704007986 */ /* 0x000fe2000c101904 */
[----:B------:R-:W-:Y:S05]  /*0160*/  EXIT ;  /* 0x000000000000794d */ /* 0x000fea0003800000 */
.L_x_0:
[----:B------:R-:W1:Y:S02]  /*0170*/  LDC.64 R2, c[0x0][0x380] ;  /* 0x0000e000ff027b82 */ /* 0x000e640000000a00 */
[----:B-1----:R-:W-:-:S04]  /*0180*/  IMAD.WIDE R4, R7, 0x4, R2 ;  /* 0x0000000407047825 */ /* 0x002fc800078e0202 */
[----:B------:R-:W-:Y:S01]  /*0190*/  IMAD.WIDE R2, R9, 0x4, R2 ;  /* 0x0000000409027825 */ /* 0x000fe200078e0202 */
[----:B0-----:R-:W2:Y:S04]  /*01a0*/  LDG.E R7, desc[UR4][R4.64] ;  /* 0x0000000404077981 */ /* 0x001ea8000c1e1900 */
[----:B------:R-:W2:Y:S02]  /*01b0*/  LDG.E R0, desc[UR4][R2.64] ;  /* 0x0000000402007981 */ /* 0x000ea4000c1e1900 */
[----:B--2---:R-:W-:-:S13]  /*01c0*/  ISETP.GE.AND P0, PT, R7, R0, PT ;  /* 0x000000000700720c */ /* 0x004fda0003f06270 */
[----:B------:R-:W-:Y:S05]  /*01d0*/  @P0 EXIT ;  /* 0x000000000000094d */ /* 0x000fea0003800000 */
[----:B------:R-:W-:Y:S04]  /*01e0*/  STG.E desc[UR4][R4.64], R0 ;  /* 0x0000000004007986 */ /* 0x000fe8000c101904 */
[----:B------:R-:W-:Y:S01]  /*01f0*/  STG.E desc[UR4][R2.64], R7 ;  /* 0x0000000702007986 */ /* 0x000fe2000c101904 */
[----:B------:R-:W-:Y:S05]  /*0200*/  EXIT ;  /* 0x000000000000794d */ /* 0x000fea0003800000 */
.L_x_1:
[----:B------:R-:W-:-:S00]  /*0210*/  BRA `(.L_x_1) ;  /* 0xfffffffc00fc7947 */ /* 0x000fc0000383ffff */
[----:B------:R-:W-:-:S00]  /*0220*/  NOP ;  /* 0x0000000000007918 */ /* 0x000fc00000000000 */
        /* <DEDUP_REMOVED lines=13> */
.L_x_2:


//--------------------- .nv.shared.reserved.0     --------------------------
	.section	.nv.shared.reserved.0,"aw",@nobits
	.weak		__nv_reservedSMEM_offset_0_alias
	.size		__nv_reservedSMEM_offset_0_alias, 0, 64
	.other		__nv_reservedSMEM_offset_0_alias,@"STO_CUDA_RESERVED_SHARED STV_DEFAULT"
__nv_reservedSMEM_offset_0_alias:
	.zero		0
	.zero		64


//--------------------- .nv.constant0._Z17bitonic_sort_stepPiiii --------------------------
	.section	.nv.constant0._Z17bitonic_sort_stepPiiii,"a",@progbits
	.sectionflags	@""
	.align	4
.nv.constant0._Z17bitonic_sort_stepPiiii:
	.zero		916


//--------------------- SYMBOLS --------------------------

	.type		.nv.reservedSmem.offset0,@object
	.size		.nv.reservedSmem.offset0,0x4
